//
// Generated by NVIDIA NVVM Compiler
//
// Compiler Build ID: CL-36424714
// Cuda compilation tools, release 13.0, V13.0.88
// Based on NVVM 20.0.0
//

.version 9.0
.target sm_100
.address_size 64

	// .globl	_Z6matMulPfS_S_
// _ZZ6matMulPfS_S_E2sA has been demoted
// _ZZ6matMulPfS_S_E2sB has been demoted

.visible .entry _Z6matMulPfS_S_(
	.param .u64 .ptr .align 1 _Z6matMulPfS_S__param_0,
	.param .u64 .ptr .align 1 _Z6matMulPfS_S__param_1,
	.param .u64 .ptr .align 1 _Z6matMulPfS_S__param_2
)
{
	.reg .pred 	%p<2>;
	.reg .b32 	%r<33>;
	.reg .b32 	%f<102>;
	.reg .b64 	%rd<13>;
	// demoted variable
	.shared .align 4 .b8 _ZZ6matMulPfS_S_E2sA[4096];
	// demoted variable
	.shared .align 4 .b8 _ZZ6matMulPfS_S_E2sB[4096];
	ld.param.u64 	%rd4, [_Z6matMulPfS_S__param_0];
	ld.param.u64 	%rd5, [_Z6matMulPfS_S__param_1];
	ld.param.u64 	%rd3, [_Z6matMulPfS_S__param_2];
	cvta.to.global.u64 	%rd1, %rd5;
	cvta.to.global.u64 	%rd2, %rd4;
	mov.u32 	%r16, %ntid.y;
	mov.u32 	%r17, %ctaid.y;
	mov.u32 	%r18, %tid.y;
	mad.lo.s32 	%r1, %r16, %r17, %r18;
	mov.u32 	%r19, %ntid.x;
	mov.u32 	%r20, %ctaid.x;
	mov.u32 	%r21, %tid.x;
	mad.lo.s32 	%r2, %r19, %r20, %r21;
	shl.b32 	%r22, %r1, 10;
	or.b32  	%r31, %r21, %r22;
	shl.b32 	%r23, %r18, 7;
	mov.u32 	%r24, _ZZ6matMulPfS_S_E2sA;
	add.s32 	%r4, %r24, %r23;
	shl.b32 	%r25, %r21, 2;
	add.s32 	%r5, %r4, %r25;
	mov.u32 	%r26, _ZZ6matMulPfS_S_E2sB;
	add.s32 	%r7, %r26, %r25;
	add.s32 	%r6, %r7, %r23;
	shl.b32 	%r27, %r18, 11;
	add.s32 	%r30, %r2, %r27;
	mov.f32 	%f101, 0f00000000;
	mov.b32 	%r32, 0;
$L__BB0_1:
	mul.wide.s32 	%rd6, %r30, 4;
	add.s64 	%rd7, %rd1, %rd6;
	mul.wide.u32 	%rd8, %r31, 4;
	add.s64 	%rd9, %rd2, %rd8;
	ld.global.f32 	%f4, [%rd9];
	st.shared.f32 	[%r5], %f4;
	ld.global.f32 	%f5, [%rd7];
	st.shared.f32 	[%r6], %f5;
	bar.sync 	0;
	ld.shared.f32 	%f6, [%r4];
	ld.shared.f32 	%f7, [%r7];
	fma.rn.f32 	%f8, %f6, %f7, %f101;
	ld.shared.f32 	%f9, [%r4+4];
	ld.shared.f32 	%f10, [%r7+128];
	fma.rn.f32 	%f11, %f9, %f10, %f8;
	ld.shared.f32 	%f12, [%r4+8];
	ld.shared.f32 	%f13, [%r7+256];
	fma.rn.f32 	%f14, %f12, %f13, %f11;
	ld.shared.f32 	%f15, [%r4+12];
	ld.shared.f32 	%f16, [%r7+384];
	fma.rn.f32 	%f17, %f15, %f16, %f14;
	ld.shared.f32 	%f18, [%r4+16];
	ld.shared.f32 	%f19, [%r7+512];
	fma.rn.f32 	%f20, %f18, %f19, %f17;
	ld.shared.f32 	%f21, [%r4+20];
	ld.shared.f32 	%f22, [%r7+640];
	fma.rn.f32 	%f23, %f21, %f22, %f20;
	ld.shared.f32 	%f24, [%r4+24];
	ld.shared.f32 	%f25, [%r7+768];
	fma.rn.f32 	%f26, %f24, %f25, %f23;
	ld.shared.f32 	%f27, [%r4+28];
	ld.shared.f32 	%f28, [%r7+896];
	fma.rn.f32 	%f29, %f27, %f28, %f26;
	ld.shared.f32 	%f30, [%r4+32];
	ld.shared.f32 	%f31, [%r7+1024];
	fma.rn.f32 	%f32, %f30, %f31, %f29;
	ld.shared.f32 	%f33, [%r4+36];
	ld.shared.f32 	%f34, [%r7+1152];
	fma.rn.f32 	%f35, %f33, %f34, %f32;
	ld.shared.f32 	%f36, [%r4+40];
	ld.shared.f32 	%f37, [%r7+1280];
	fma.rn.f32 	%f38, %f36, %f37, %f35;
	ld.shared.f32 	%f39, [%r4+44];
	ld.shared.f32 	%f40, [%r7+1408];
	fma.rn.f32 	%f41, %f39, %f40, %f38;
	ld.shared.f32 	%f42, [%r4+48];
	ld.shared.f32 	%f43, [%r7+1536];
	fma.rn.f32 	%f44, %f42, %f43, %f41;
	ld.shared.f32 	%f45, [%r4+52];
	ld.shared.f32 	%f46, [%r7+1664];
	fma.rn.f32 	%f47, %f45, %f46, %f44;
	ld.shared.f32 	%f48, [%r4+56];
	ld.shared.f32 	%f49, [%r7+1792];
	fma.rn.f32 	%f50, %f48, %f49, %f47;
	ld.shared.f32 	%f51, [%r4+60];
	ld.shared.f32 	%f52, [%r7+1920];
	fma.rn.f32 	%f53, %f51, %f52, %f50;
	ld.shared.f32 	%f54, [%r4+64];
	ld.shared.f32 	%f55, [%r7+2048];
	fma.rn.f32 	%f56, %f54, %f55, %f53;
	ld.shared.f32 	%f57, [%r4+68];
	ld.shared.f32 	%f58, [%r7+2176];
	fma.rn.f32 	%f59, %f57, %f58, %f56;
	ld.shared.f32 	%f60, [%r4+72];
	ld.shared.f32 	%f61, [%r7+2304];
	fma.rn.f32 	%f62, %f60, %f61, %f59;
	ld.shared.f32 	%f63, [%r4+76];
	ld.shared.f32 	%f64, [%r7+2432];
	fma.rn.f32 	%f65, %f63, %f64, %f62;
	ld.shared.f32 	%f66, [%r4+80];
	ld.shared.f32 	%f67, [%r7+2560];
	fma.rn.f32 	%f68, %f66, %f67, %f65;
	ld.shared.f32 	%f69, [%r4+84];
	ld.shared.f32 	%f70, [%r7+2688];
	fma.rn.f32 	%f71, %f69, %f70, %f68;
	ld.shared.f32 	%f72, [%r4+88];
	ld.shared.f32 	%f73, [%r7+2816];
	fma.rn.f32 	%f74, %f72, %f73, %f71;
	ld.shared.f32 	%f75, [%r4+92];
	ld.shared.f32 	%f76, [%r7+2944];
	fma.rn.f32 	%f77, %f75, %f76, %f74;
	ld.shared.f32 	%f78, [%r4+96];
	ld.shared.f32 	%f79, [%r7+3072];
	fma.rn.f32 	%f80, %f78, %f79, %f77;
	ld.shared.f32 	%f81, [%r4+100];
	ld.shared.f32 	%f82, [%r7+3200];
	fma.rn.f32 	%f83, %f81, %f82, %f80;
	ld.shared.f32 	%f84, [%r4+104];
	ld.shared.f32 	%f85, [%r7+3328];
	fma.rn.f32 	%f86, %f84, %f85, %f83;
	ld.shared.f32 	%f87, [%r4+108];
	ld.shared.f32 	%f88, [%r7+3456];
	fma.rn.f32 	%f89, %f87, %f88, %f86;
	ld.shared.f32 	%f90, [%r4+112];
	ld.shared.f32 	%f91, [%r7+3584];
	fma.rn.f32 	%f92, %f90, %f91, %f89;
	ld.shared.f32 	%f93, [%r4+116];
	ld.shared.f32 	%f94, [%r7+3712];
	fma.rn.f32 	%f95, %f93, %f94, %f92;
	ld.shared.f32 	%f96, [%r4+120];
	ld.shared.f32 	%f97, [%r7+3840];
	fma.rn.f32 	%f98, %f96, %f97, %f95;
	ld.shared.f32 	%f99, [%r4+124];
	ld.shared.f32 	%f100, [%r7+3968];
	fma.rn.f32 	%f101, %f99, %f100, %f98;
	bar.sync 	0;
	add.s32 	%r32, %r32, 1;
	add.s32 	%r31, %r31, 32;
	add.s32 	%r30, %r30, 65536;
	setp.ne.s32 	%p1, %r32, 32;
	@%p1 bra 	$L__BB0_1;
	cvta.to.global.u64 	%rd10, %rd3;
	shl.b32 	%r28, %r1, 11;
	add.s32 	%r29, %r28, %r2;
	mul.wide.s32 	%rd11, %r29, 4;
	add.s64 	%rd12, %rd10, %rd11;
	st.global.f32 	[%rd12], %f101;
	ret;

}


// ===== COMPILED SASS (sm_100) =====

	.target	sm_100

	.elftype	@"ET_EXEC"


//--------------------- .note.nv.tkinfo           --------------------------
	.section	.note.nv.tkinfo,"",@"SHT_NOTE"
	.sectionflags	@"SHF_NOTE_NV_TKINFO"
	.tkinfo
        /*0018*/ 	.word	0x00000002
        /*0030*/ 	.string	""
        /*0030*/ 	.string	"ptxas"
        /*0030*/ 	.string	"Cuda compilation tools, release 13.0, V13.0.88"
        /*0030*/ 	.string	"Build cuda_13.0.r13.0/compiler.36424714_0"
        /*0030*/ 	.string	"-arch sm_100 -m 64 "



//--------------------- .note.nv.cuinfo           --------------------------
	.section	.note.nv.cuinfo,"",@"SHT_NOTE"
	.sectionflags	@"SHF_NOTE_NV_CUINFO"
        /*0018*/ 	.short	0x0002
        /*001a*/ 	.short	0x0064
        /*001c*/ 	.short	0x0082
	.zero		2


//--------------------- .nv.info                  --------------------------
	.section	.nv.info,"",@"SHT_CUDA_INFO"
	.align	4


	//----- nvinfo : EIATTR_REGCOUNT
	.align		4
        /*0000*/ 	.byte	0x04, 0x2f
        /*0002*/ 	.short	(.L_1 - .L_0)
	.align		4
.L_0:
        /*0004*/ 	.word	index@(_Z6matMulPfS_S_)
        /*0008*/ 	.word	0x00000020


	//----- nvinfo : EIATTR_FRAME_SIZE
	.align		4
.L_1:
        /*000c*/ 	.byte	0x04, 0x11
        /*000e*/ 	.short	(.L_3 - .L_2)
	.align		4
.L_2:
        /*0010*/ 	.word	index@(_Z6matMulPfS_S_)
        /*0014*/ 	.word	0x00000000


	//----- nvinfo : EIATTR_MIN_STACK_SIZE
	.align		4
.L_3:
        /*0018*/ 	.byte	0x04, 0x12
        /*001a*/ 	.short	(.L_5 - .L_4)
	.align		4
.L_4:
        /*001c*/ 	.word	index@(_Z6matMulPfS_S_)
        /*0020*/ 	.word	0x00000000
.L_5:


//--------------------- .nv.compat                --------------------------
	.section	.nv.compat,"",@"SHT_CUDA_COMPAT_INFO"
	.align	4
        /*0000*/ 	.byte	0x02, 0x09, 0x00, 0x00, 0x02, 0x02, 0x01, 0x00, 0x02, 0x05, 0x05, 0x00, 0x03, 0x07, 0x01, 0x01
        /*0010*/ 	.byte	0x02, 0x03, 0x00, 0x00, 0x02, 0x06, 0x01, 0x00, 0x04, 0x0b, 0x08, 0x00, 0x09, 0x00, 0x00, 0x00
        /*0020*/ 	.byte	0x00, 0x00, 0x00, 0x00


//--------------------- .nv.info._Z6matMulPfS_S_  --------------------------
	.section	.nv.info._Z6matMulPfS_S_,"",@"SHT_CUDA_INFO"
	.sectionflags	@""
	.align	4


	//----- nvinfo : EIATTR_CUDA_API_VERSION
	.align		4
        /*0000*/ 	.byte	0x04, 0x37
        /*0002*/ 	.short	(.L_7 - .L_6)
.L_6:
        /*0004*/ 	.word	0x00000082


	//----- nvinfo : EIATTR_KPARAM_INFO
	.align		4
.L_7:
        /*0008*/ 	.byte	0x04, 0x17
        /*000a*/ 	.short	(.L_9 - .L_8)
.L_8:
        /*000c*/ 	.word	0x00000000
        /*0010*/ 	.short	0x0002
        /*0012*/ 	.short	0x0010
        /*0014*/ 	.byte	0x00, 0xf5, 0x21, 0x00


	//----- nvinfo : EIATTR_KPARAM_INFO
	.align		4
.L_9:
        /*0018*/ 	.byte	0x04, 0x17
        /*001a*/ 	.short	(.L_11 - .L_10)
.L_10:
        /*001c*/ 	.word	0x00000000
        /*0020*/ 	.short	0x0001
        /*0022*/ 	.short	0x0008
        /*0024*/ 	.byte	0x00, 0xf5, 0x21, 0x00


	//----- nvinfo : EIATTR_KPARAM_INFO
	.align		4
.L_11:
        /*0028*/ 	.byte	0x04, 0x17
        /*002a*/ 	.short	(.L_13 - .L_12)
.L_12:
        /*002c*/ 	.word	0x00000000
        /*0030*/ 	.short	0x0000
        /*0032*/ 	.short	0x0000
        /*0034*/ 	.byte	0x00, 0xf5, 0x21, 0x00


	//----- nvinfo : EIATTR_SPARSE_MMA_MASK
	.align		4
.L_13:
        /*0038*/ 	.byte	0x03, 0x50
        /*003a*/ 	.short	0x0000


	//----- nvinfo : EIATTR_MAXREG_COUNT
	.align		4
        /*003c*/ 	.byte	0x03, 0x1b
        /*003e*/ 	.short	0x00ff


	//----- nvinfo : EIATTR_NUM_BARRIERS
	.align		4
        /*0040*/ 	.byte	0x02, 0x4c
        /*0042*/ 	.byte	0x01
	.zero		1


	//----- nvinfo : EIATTR_MERCURY_ISA_VERSION
	.align		4
        /*0044*/ 	.byte	0x03, 0x5f
        /*0046*/ 	.short	0x0101


	//----- nvinfo : EIATTR_VRC_CTA_INIT_COUNT
	.align		4
        /*0048*/ 	.byte	0x02, 0x4a
	.zero		1
	.zero		1


	//----- nvinfo : EIATTR_EXIT_INSTR_OFFSETS
	.align		4
        /*004c*/ 	.byte	0x04, 0x1c
        /*004e*/ 	.short	(.L_15 - .L_14)


	//   ....[0]....
.L_14:
        /*0050*/ 	.word	0x00000730


	//----- nvinfo : EIATTR_CBANK_PARAM_SIZE
	.align		4
.L_15:
        /*0054*/ 	.byte	0x03, 0x19
        /*0056*/ 	.short	0x0018


	//----- nvinfo : EIATTR_PARAM_CBANK
	.align		4
        /*0058*/ 	.byte	0x04, 0x0a
        /*005a*/ 	.short	(.L_17 - .L_16)
	.align		4
.L_16:
        /*005c*/ 	.word	index@(.nv.constant0._Z6matMulPfS_S_)
        /*0060*/ 	.short	0x0380
        /*0062*/ 	.short	0x0018


	//----- nvinfo : EIATTR_SW_WAR
	.align		4
.L_17:
        /*0064*/ 	.byte	0x04, 0x36
        /*0066*/ 	.short	(.L_19 - .L_18)
.L_18:
        /*0068*/ 	.word	0x00000008
.L_19:


//--------------------- .nv.callgraph             --------------------------
	.section	.nv.callgraph,"",@"SHT_CUDA_CALLGRAPH"
	.align	4
	.sectionentsize	8
	.align		4
        /*0000*/ 	.word	0x00000000
	.align		4
        /*0004*/ 	.word	0xffffffff
	.align		4
        /*0008*/ 	.word	0x00000000
	.align		4
        /*000c*/ 	.word	0xfffffffe
	.align		4
        /*0010*/ 	.word	0x00000000
	.align		4
        /*0014*/ 	.word	0xfffffffd
	.align		4
        /*0018*/ 	.word	0x00000000
	.align		4
        /*001c*/ 	.word	0xfffffffc


//--------------------- .text._Z6matMulPfS_S_     --------------------------
	.section	.text._Z6matMulPfS_S_,"ax",@progbits
	.align	128
        .global         _Z6matMulPfS_S_
        .type           _Z6matMulPfS_S_,@function
        .size           _Z6matMulPfS_S_,(.L_x_2 - _Z6matMulPfS_S_)
        .other          _Z6matMulPfS_S_,@"STO_CUDA_ENTRY STV_DEFAULT"
_Z6matMulPfS_S_:
.text._Z6matMulPfS_S_:
[----:B------:R-:W-:Y:S01]  /*0000*/  LDC R1, c[0x0][0x37c] ;  /* 0x0000df00ff017b82 */ /* 0x000fe20000000800 */
[----:B------:R-:W0:Y:S07]  /*0010*/  S2R R16, SR_CTAID.Y ;  /* 0x0000000000107919 */ /* 0x000e2e0000002600 */
[----:B------:R-:W1:Y:S01]  /*0020*/  S2UR UR6, SR_CgaCtaId ;  /* 0x00000000000679c3 */ /* 0x000e620000008800 */
[----:B------:R-:W0:Y:S01]  /*0030*/  LDCU UR7, c[0x0][0x364] ;  /* 0x00006c80ff0777ac */ /* 0x000e220008000800 */
[----:B------:R-:W-:Y:S01]  /*0040*/  HFMA2 R23, -RZ, RZ, 0, 0 ;  /* 0x00000000ff177431 */ /* 0x000fe200000001ff */
[----:B------:R-:W0:Y:S01]  /*0050*/  S2R R9, SR_TID.Y ;  /* 0x0000000000097919 */ /* 0x000e220000002200 */
[----:B------:R-:W2:Y:S01]  /*0060*/  LDCU UR10, c[0x0][0x360] ;  /* 0x00006c00ff0a77ac */ /* 0x000ea20008000800 */
[----:B------:R-:W2:Y:S03]  /*0070*/  S2R R7, SR_CTAID.X ;  /* 0x0000000000077919 */ /* 0x000ea60000002500 */
[----:B------:R-:W3:Y:S01]  /*0080*/  LDC.64 R18, c[0x0][0x380] ;  /* 0x0000e000ff127b82 */ /* 0x000ee20000000a00 */
[----:B------:R-:W-:Y:S01]  /*0090*/  UMOV UR4, 0x400 ;  /* 0x0000040000047882 */ /* 0x000fe20000000000 */
[----:B------:R-:W4:Y:S01]  /*00a0*/  LDCU.64 UR8, c[0x0][0x358] ;  /* 0x00006b00ff0877ac */ /* 0x000f220008000a00 */
[----:B------:R-:W2:Y:S01]  /*00b0*/  S2R R5, SR_TID.X ;  /* 0x0000000000057919 */ /* 0x000ea20000002100 */
[----:B------:R-:W-:-:S04]  /*00c0*/  UIADD3 UR5, UPT, UPT, UR4, 0x1000, URZ ;  /* 0x0000100004057890 */ /* 0x000fc8000fffe0ff */
[----:B------:R-:W3:Y:S01]  /*00d0*/  LDC.64 R20, c[0x0][0x388] ;  /* 0x0000e200ff147b82 */ /* 0x000ee20000000a00 */
[----:B-1----:R-:W-:Y:S02]  /*00e0*/  ULEA UR4, UR6, UR4, 0x18 ;  /* 0x0000000406047291 */ /* 0x002fe4000f8ec0ff */
[----:B------:R-:W-:Y:S01]  /*00f0*/  ULEA UR5, UR6, UR5, 0x18 ;  /* 0x0000000506057291 */ /* 0x000fe2000f8ec0ff */
[----:B0-----:R-:W-:-:S03]  /*0100*/  IMAD R16, R16, UR7, R9 ;  /* 0x0000000710107c24 */ /* 0x001fc6000f8e0209 */
[----:B------:R-:W-:Y:S01]  /*0110*/  LEA R6, R9, UR4, 0x7 ;  /* 0x0000000409067c11 */ /* 0x000fe2000f8e38ff */
[----:B------:R-:W-:Y:S01]  /*0120*/  UMOV UR4, URZ ;  /* 0x000000ff00047c82 */ /* 0x000fe20008000000 */
[----:B------:R-:W-:Y:S01]  /*0130*/  SHF.L.U32 R0, R16, 0xa, RZ ;  /* 0x0000000a10007819 */ /* 0x000fe200000006ff */
[----:B--2---:R-:W-:Y:S01]  /*0140*/  IMAD R7, R7, UR10, R5 ;  /* 0x0000000a07077c24 */ /* 0x004fe2000f8e0205 */
[C---:B------:R-:W-:Y:S02]  /*0150*/  LEA R2, R5.reuse, UR5, 0x2 ;  /* 0x0000000505027c11 */ /* 0x040fe4000f8e10ff */
[C---:B------:R-:W-:Y:S02]  /*0160*/  LOP3.LUT R0, R5.reuse, R0, RZ, 0xfc, !PT ;  /* 0x0000000005007212 */ /* 0x040fe400078efcff */
[----:B------:R-:W-:Y:S02]  /*0170*/  LEA R5, R5, R6, 0x2 ;  /* 0x0000000605057211 */ /* 0x000fe400078e10ff */
[----:B------:R-:W-:-:S02]  /*0180*/  LEA R3, R9, R7, 0xb ;  /* 0x0000000709037211 */ /* 0x000fc400078e58ff */
[----:B----4-:R-:W-:-:S07]  /*0190*/  LEA R4, R9, R2, 0x7 ;  /* 0x0000000209047211 */ /* 0x010fce00078e38ff */
.L_x_0:
[----:B---3--:R-:W-:-:S04]  /*01a0*/  IMAD.WIDE.U32 R8, R0, 0x4, R18 ;  /* 0x0000000400087825 */ /* 0x008fc800078e0012 */
[C---:B------:R-:W-:Y:S01]  /*01b0*/  IMAD.WIDE R26, R3.reuse, 0x4, R20 ;  /* 0x00000004031a7825 */ /* 0x040fe200078e0214 */
[----:B------:R-:W2:Y:S05]  /*01c0*/  LDG.E R22, desc[UR8][R8.64] ;  /* 0x0000000808167981 */ /* 0x000eaa000c1e1900 */
[----:B------:R-:W3:Y:S01]  /*01d0*/  LDG.E R27, desc[UR8][R26.64] ;  /* 0x000000081a1b7981 */ /* 0x000ee2000c1e1900 */
[----:B------:R-:W-:Y:S01]  /*01e0*/  UIADD3 UR4, UPT, UPT, UR4, 0x1, URZ ;  /* 0x0000000104047890 */ /* 0x000fe2000fffe0ff */
[----:B------:R-:W-:Y:S02]  /*01f0*/  IADD3 R0, PT, PT, R0, 0x20, RZ ;  /* 0x0000002000007810 */ /* 0x000fe40007ffe0ff */
[----:B------:R-:W-:Y:S01]  /*0200*/  IADD3 R3, PT, PT, R3, 0x10000, RZ ;  /* 0x0001000003037810 */ /* 0x000fe20007ffe0ff */
[----:B------:R-:W-:Y:S01]  /*0210*/  UISETP.NE.AND UP0, UPT, UR4, 0x20, UPT ;  /* 0x000000200400788c */ /* 0x000fe2000bf05270 */
[----:B--2---:R-:W-:Y:S04]  /*0220*/  STS [R5], R22 ;  /* 0x0000001605007388 */ /* 0x004fe80000000800 */
[----:B---3--:R-:W-:Y:S01]  /*0230*/  STS [R4], R27 ;  /* 0x0000001b04007388 */ /* 0x008fe20000000800 */
[----:B------:R-:W-:Y:S06]  /*0240*/  BAR.SYNC.DEFER_BLOCKING 0x0 ;  /* 0x0000000000007b1d */ /* 0x000fec0000010000 */
[----:B------:R-:W-:Y:S04]  /*0250*/  LDS R28, [R2] ;  /* 0x00000000021c7984 */ /* 0x000fe80000000800 */
[----:B------:R-:W0:Y:S04]  /*0260*/  LDS.128 R12, [R6] ;  /* 0x00000000060c7984 */ /* 0x000e280000000c00 */
[----:B------:R-:W1:Y:S04]  /*0270*/  LDS R29, [R2+0x80] ;  /* 0x00008000021d7984 */ /* 0x000e680000000800 */
[----:B------:R-:W2:Y:S04]  /*0280*/  LDS R25, [R2+0x100] ;  /* 0x0001000002197984 */ /* 0x000ea80000000800 */
[----:B------:R-:W3:Y:S04]  /*0290*/  LDS R24, [R2+0x180] ;  /* 0x0001800002187984 */ /* 0x000ee80000000800 */
[----:B------:R-:W-:Y:S04]  /*02a0*/  LDS R17, [R2+0x200] ;  /* 0x0002000002117984 */ /* 0x000fe80000000800 */
[----:B------:R-:W4:Y:S04]  /*02b0*/  LDS.128 R8, [R6+0x10] ;  /* 0x0000100006087984 */ /* 0x000f280000000c00 */
[----:B------:R-:W5:Y:S04]  /*02c0*/  LDS R22, [R2+0x280] ;  /* 0x0002800002167984 */ /* 0x000f680000000800 */
[----:B------:R-:W-:Y:S01]  /*02d0*/  LDS R26, [R2+0x380] ;  /* 0x00038000021a7984 */ /* 0x000fe20000000800 */
[----:B0-----:R-:W-:-:S03]  /*02e0*/  FFMA R12, R12, R28, R23 ;  /* 0x0000001c0c0c7223 */ /* 0x001fc60000000017 */
[----:B------:R-:W0:Y:S01]  /*02f0*/  LDS R23, [R2+0x300] ;  /* 0x0003000002177984 */ /* 0x000e220000000800 */
[----:B-1----:R-:W-:-:S03]  /*0300*/  FFMA R12, R29, R13, R12 ;  /* 0x0000000d1d0c7223 */ /* 0x002fc6000000000c */
[----:B------:R-:W-:Y:S01]  /*0310*/  LDS R28, [R2+0x580] ;  /* 0x00058000021c7984 */ /* 0x000fe20000000800 */
[----:B--2---:R-:W-:-:S04]  /*0320*/  FFMA R25, R25, R14, R12 ;  /* 0x0000000e19197223 */ /* 0x004fc8000000000c */
[----:B---3--:R-:W-:Y:S02]  /*0330*/  FFMA R27, R24, R15, R25 ;  /* 0x0000000f181b7223 */ /* 0x008fe40000000019 */
[----:B------:R-:W-:Y:S04]  /*0340*/  LDS R25, [R2+0x400] ;  /* 0x0004000002197984 */ /* 0x000fe80000000800 */
[----:B------:R-:W1:Y:S01]  /*0350*/  LDS.128 R12, [R6+0x20] ;  /* 0x00002000060c7984 */ /* 0x000e620000000c00 */
[----:B----4-:R-:W-:-:S03]  /*0360*/  FFMA R17, R8, R17, R27 ;  /* 0x0000001108117223 */ /* 0x010fc6000000001b */
[----:B------:R-:W2:Y:S01]  /*0370*/  LDS R24, [R2+0x480] ;  /* 0x0004800002187984 */ /* 0x000ea20000000800 */
[----:B-----5:R-:W-:-:S03]  /*0380*/  FFMA R22, R22, R9, R17 ;  /* 0x0000000916167223 */ /* 0x020fc60000000011 */
[----:B------:R-:W3:Y:S01]  /*0390*/  LDS R17, [R2+0x500] ;  /* 0x0005000002117984 */ /* 0x000ee20000000800 */
[----:B0-----:R-:W-:-:S03]  /*03a0*/  FFMA R23, R23, R10, R22 ;  /* 0x0000000a17177223 */ /* 0x001fc60000000016 */
[----:B------:R-:W-:Y:S01]  /*03b0*/  LDS R22, [R2+0x680] ;  /* 0x0006800002167984 */ /* 0x000fe20000000800 */
[----:B------:R-:W-:-:S03]  /*03c0*/  FFMA R27, R26, R11, R23 ;  /* 0x0000000b1a1b7223 */ /* 0x000fc60000000017 */
[----:B------:R-:W-:Y:S04]  /*03d0*/  LDS R23, [R2+0x600] ;  /* 0x0006000002177984 */ /* 0x000fe80000000800 */
[----:B------:R-:W0:Y:S04]  /*03e0*/  LDS.128 R8, [R6+0x30] ;  /* 0x0000300006087984 */ /* 0x000e280000000c00 */
[----:B------:R-:W-:Y:S01]  /*03f0*/  LDS R26, [R2+0x780] ;  /* 0x00078000021a7984 */ /* 0x000fe20000000800 */
[----:B-1----:R-:W-:-:S04]  /*0400*/  FFMA R25, R12, R25, R27 ;  /* 0x000000190c197223 */ /* 0x002fc8000000001b */
[----:B--2---:R-:W-:Y:S02]  /*0410*/  FFMA R24, R24, R13, R25 ;  /* 0x0000000d18187223 */ /* 0x004fe40000000019 */
[----:B------:R-:W1:Y:S02]  /*0420*/  LDS R25, [R2+0x700] ;  /* 0x0007000002197984 */ /* 0x000e640000000800 */
[----:B---3--:R-:W-:Y:S02]  /*0430*/  FFMA R17, R17, R14, R24 ;  /* 0x0000000e11117223 */ /* 0x008fe40000000018 */
[----:B------:R-:W-:Y:S02]  /*0440*/  LDS R24, [R2+0x880] ;  /* 0x0008800002187984 */ /* 0x000fe40000000800 */
[----:B------:R-:W-:Y:S02]  /*0450*/  FFMA R27, R28, R15, R17 ;  /* 0x0000000f1c1b7223 */ /* 0x000fe40000000011 */
[----:B------:R-:W-:Y:S04]  /*0460*/  LDS R17, [R2+0x800] ;  /* 0x0008000002117984 */ /* 0x000fe80000000800 */
[----:B------:R-:W2:Y:S04]  /*0470*/  LDS.128 R12, [R6+0x40] ;  /* 0x00004000060c7984 */ /* 0x000ea80000000c00 */
[----:B------:R-:W-:Y:S01]  /*0480*/  LDS R28, [R2+0x980] ;  /* 0x00098000021c7984 */ /* 0x000fe20000000800 */
[----:B0-----:R-:W-:-:S03]  /*0490*/  FFMA R23, R8, R23, R27 ;  /* 0x0000001708177223 */ /* 0x001fc6000000001b */
[----:B------:R-:W0:Y:S01]  /*04a0*/  LDS R27, [R2+0x900] ;  /* 0x00090000021b7984 */ /* 0x000e220000000800 */
[----:B------:R-:W-:-:S03]  /*04b0*/  FFMA R22, R22, R9, R23 ;  /* 0x0000000916167223 */ /* 0x000fc60000000017 */
[----:B------:R-:W-:Y:S01]  /*04c0*/  LDS R23, [R2+0xa00] ;  /* 0x000a000002177984 */ /* 0x000fe20000000800 */
[----:B-1----:R-:W-:-:S03]  /*04d0*/  FFMA R25, R25, R10, R22 ;  /* 0x0000000a19197223 */ /* 0x002fc60000000016 */
[----:B------:R-:W-:Y:S01]  /*04e0*/  LDS R22, [R2+0xa80] ;  /* 0x000a800002167984 */ /* 0x000fe20000000800 */
[----:B------:R-:W-:-:S03]  /*04f0*/  FFMA R25, R26, R11, R25 ;  /* 0x0000000b1a197223 */ /* 0x000fc60000000019 */
[----:B------:R-:W1:Y:S04]  /*0500*/  LDS.128 R8, [R6+0x50] ;  /* 0x0000500006087984 */ /* 0x000e680000000c00 */
[----:B------:R-:W-:Y:S01]  /*0510*/  LDS R26, [R2+0xb80] ;  /* 0x000b8000021a7984 */ /* 0x000fe20000000800 */
[----:B--2---:R-:W-:-:S03]  /*0520*/  FFMA R17, R12, R17, R25 ;  /* 0x000000110c117223 */ /* 0x004fc60000000019 */
[----:B------:R-:W-:Y:S01]  /*0530*/  LDS R25, [R2+0xc00] ;  /* 0x000c000002197984 */ /* 0x000fe20000000800 */
[----:B------:R-:W-:-:S03]  /*0540*/  FFMA R24, R24, R13, R17 ;  /* 0x0000000d18187223 */ /* 0x000fc60000000011 */
[----:B------:R-:W2:Y:S01]  /*0550*/  LDS R17, [R2+0xb00] ;  /* 0x000b000002117984 */ /* 0x000ea20000000800 */
[----:B0-----:R-:W-:-:S03]  /*0560*/  FFMA R27, R27, R14, R24 ;  /* 0x0000000e1b1b7223 */ /* 0x001fc60000000018 */
[----:B------:R-:W-:Y:S01]  /*0570*/  LDS R24, [R2+0xc80] ;  /* 0x000c800002187984 */ /* 0x000fe20000000800 */
[----:B------:R-:W-:-:S03]  /*0580*/  FFMA R27, R28, R15, R27 ;  /* 0x0000000f1c1b7223 */ /* 0x000fc6000000001b */
[----:B------:R-:W0:Y:S04]  /*0590*/  LDS.128 R12, [R6+0x60] ;  /* 0x00006000060c7984 */ /* 0x000e280000000c00 */
[----:B------:R-:W-:Y:S01]  /*05a0*/  LDS R28, [R2+0xf00] ;  /* 0x000f0000021c7984 */ /* 0x000fe20000000800 */
[----:B-1----:R-:W-:-:S04]  /*05b0*/  FFMA R23, R8, R23, R27 ;  /* 0x0000001708177223 */ /* 0x002fc8000000001b */
[----:B------:R-:W-:Y:S02]  /*05c0*/  FFMA R22, R22, R9, R23 ;  /* 0x0000000916167223 */ /* 0x000fe40000000017 */
[----:B------:R-:W1:Y:S02]  /*05d0*/  LDS R23, [R2+0xd00] ;  /* 0x000d000002177984 */ /* 0x000e640000000800 */
[----:B--2---:R-:W-:Y:S02]  /*05e0*/  FFMA R17, R17, R10, R22 ;  /* 0x0000000a11117223 */ /* 0x004fe40000000016 */
[----:B------:R-:W2:Y:S02]  /*05f0*/  LDS R22, [R2+0xd80] ;  /* 0x000d800002167984 */ /* 0x000ea40000000800 */
[----:B------:R-:W-:Y:S02]  /*0600*/  FFMA R27, R26, R11, R17 ;  /* 0x0000000b1a1b7223 */ /* 0x000fe40000000011 */
[----:B------:R-:W-:Y:S04]  /*0610*/  LDS R17, [R2+0xe00] ;  /* 0x000e000002117984 */ /* 0x000fe80000000800 */
[----:B------:R-:W3:Y:S01]  /*0620*/  LDS.128 R8, [R6+0x70] ;  /* 0x0000700006087984 */ /* 0x000ee20000000c00 */
[----:B0-----:R-:W-:-:S03]  /*0630*/  FFMA R25, R12, R25, R27 ;  /* 0x000000190c197223 */ /* 0x001fc6000000001b */
[----:B------:R-:W0:Y:S01]  /*0640*/  LDS R12, [R2+0xe80] ;  /* 0x000e8000020c7984 */ /* 0x000e220000000800 */
[----:B------:R-:W-:-:S03]  /*0650*/  FFMA R26, R24, R13, R25 ;  /* 0x0000000d181a7223 */ /* 0x000fc60000000019 */
[----:B------:R-:W4:Y:S01]  /*0660*/  LDS R24, [R2+0xf80] ;  /* 0x000f800002187984 */ /* 0x000f220000000800 */
[----:B-1----:R-:W-:-:S04]  /*0670*/  FFMA R23, R23, R14, R26 ;  /* 0x0000000e17177223 */ /* 0x002fc8000000001a */
[----:B--2---:R-:W-:-:S04]  /*0680*/  FFMA R15, R22, R15, R23 ;  /* 0x0000000f160f7223 */ /* 0x004fc80000000017 */
[----:B---3--:R-:W-:-:S04]  /*0690*/  FFMA R15, R8, R17, R15 ;  /* 0x00000011080f7223 */ /* 0x008fc8000000000f */
[----:B0-----:R-:W-:-:S04]  /*06a0*/  FFMA R9, R12, R9, R15 ;  /* 0x000000090c097223 */ /* 0x001fc8000000000f */
[----:B------:R-:W-:-:S04]  /*06b0*/  FFMA R9, R28, R10, R9 ;  /* 0x0000000a1c097223 */ /* 0x000fc80000000009 */
[----:B----4-:R-:W-:Y:S01]  /*06c0*/  FFMA R23, R24, R11, R9 ;  /* 0x0000000b18177223 */ /* 0x010fe20000000009 */
[----:B------:R-:W-:Y:S06]  /*06d0*/  BAR.SYNC.DEFER_BLOCKING 0x0 ;  /* 0x0000000000007b1d */ /* 0x000fec0000010000 */
[----:B------:R-:W-:Y:S05]  /*06e0*/  BRA.U UP0, `(.L_x_0) ;  /* 0xfffffff900ac7547 */ /* 0x000fea000b83ffff */
[----:B------:R-:W0:Y:S01]  /*06f0*/  LDC.64 R2, c[0x0][0x390] ;  /* 0x0000e400ff027b82 */ /* 0x000e220000000a00 */
[----:B------:R-:W-:-:S05]  /*0700*/  LEA R7, R16, R7, 0xb ;  /* 0x0000000710077211 */ /* 0x000fca00078e58ff */
[----:B0-----:R-:W-:-:S05]  /*0710*/  IMAD.WIDE R2, R7, 0x4, R2 ;  /* 0x0000000407027825 */ /* 0x001fca00078e0202 */
[----:B------:R-:W-:Y:S01]  /*0720*/  STG.E desc[UR8][R2.64], R23 ;  /* 0x0000001702007986 */ /* 0x000fe2000c101908 */
[----:B------:R-:W-:Y:S05]  /*0730*/  EXIT ;  /* 0x000000000000794d */ /* 0x000fea0003800000 */
.L_x_1:
[----:B------:R-:W-:-:S00]  /*0740*/  BRA `(.L_x_1) ;  /* 0xfffffffc00fc7947 */ /* 0x000fc0000383ffff */
[----:B------:R-:W-:-:S00]  /*0750*/  NOP ;  /* 0x0000000000007918 */ /* 0x000fc00000000000 */
        /* <DEDUP_REMOVED lines=10> */
.L_x_2:


//--------------------- .nv.shared._Z6matMulPfS_S_ --------------------------
	.section	.nv.shared._Z6matMulPfS_S_,"aw",@nobits
	.sectionflags	@""
	.align	4
.nv.shared._Z6matMulPfS_S_:
	.zero		9216


//--------------------- .nv.shared.reserved.0     --------------------------
	.section	.nv.shared.reserved.0,"aw",@nobits
	.weak		__nv_reservedSMEM_offset_0_alias
	.size		__nv_reservedSMEM_offset_0_alias, 0, 64
	.other		__nv_reservedSMEM_offset_0_alias,@"STO_CUDA_RESERVED_SHARED STV_DEFAULT"
__nv_reservedSMEM_offset_0_alias:
	.zero		0
	.zero		64


//--------------------- .nv.constant0._Z6matMulPfS_S_ --------------------------
	.section	.nv.constant0._Z6matMulPfS_S_,"a",@progbits
	.sectionflags	@""
	.align	4
.nv.constant0._Z6matMulPfS_S_:
	.zero		920


//--------------------- SYMBOLS --------------------------

	.type		.nv.reservedSmem.offset0,@object
	.size		.nv.reservedSmem.offset0,0x4
	.type		.nv.reservedSmem.cap,@object
	.size		.nv.reservedSmem.cap,0x4
